	.headerflags	@"EF_CUDA_TEXMODE_UNIFIED EF_CUDA_64BIT_ADDRESS EF_CUDA_ACCELERATORS EF_CUDA_SM90 EF_CUDA_VIRTUAL_SM(EF_CUDA_SM90)"
	.elftype	@"ET_EXEC"


//--------------------- .nv.info                  --------------------------
	.section	.nv.info,"",@"SHT_CUDA_INFO"
	.align	4


	//----- nvinfo : EIATTR_REGCOUNT
	.align		4
        /*0000*/ 	.byte	0x04, 0x2f
        /*0002*/ 	.short	(.L_1 - .L_0)
	.align		4
.L_0:
        /*0004*/ 	.word	index@(triton_poi_fused_cat_7)
        /*0008*/ 	.word	0x0000000d


	//----- nvinfo : EIATTR_MIN_STACK_SIZE
	.align		4
.L_1:
        /*000c*/ 	.byte	0x04, 0x12
        /*000e*/ 	.short	(.L_3 - .L_2)
	.align		4
.L_2:
        /*0010*/ 	.word	index@(triton_poi_fused_cat_7)
        /*0014*/ 	.word	0x00000000


	//----- nvinfo : EIATTR_FRAME_SIZE
	.align		4
.L_3:
        /*0018*/ 	.byte	0x04, 0x11
        /*001a*/ 	.short	(.L_5 - .L_4)
	.align		4
.L_4:
        /*001c*/ 	.word	index@(triton_poi_fused_cat_7)
        /*0020*/ 	.word	0x00000000


	//----- nvinfo : EIATTR_MIN_STACK_SIZE
	.align		4
.L_5:
        /*0024*/ 	.byte	0x04, 0x12
        /*0026*/ 	.short	(.L_7 - .L_6)
	.align		4
.L_6:
        /*0028*/ 	.word	index@(triton_poi_fused_cat_7)
        /*002c*/ 	.word	0x00000000
.L_7:


//--------------------- .nv.info.triton_poi_fused_cat_7 --------------------------
	.section	.nv.info.triton_poi_fused_cat_7,"",@"SHT_CUDA_INFO"
	.sectionflags	@""
	.align	4


	//----- nvinfo : EIATTR_CUDA_API_VERSION
	.align		4
        /*0000*/ 	.byte	0x04, 0x37
        /*0002*/ 	.short	(.L_9 - .L_8)
.L_8:
        /*0004*/ 	.word	0x0000007c


	//----- nvinfo : EIATTR_KPARAM_INFO
	.align		4
.L_9:
        /*0008*/ 	.byte	0x04, 0x17
        /*000a*/ 	.short	(.L_11 - .L_10)
.L_10:
        /*000c*/ 	.word	0x00000000
        /*0010*/ 	.short	0x0003
        /*0012*/ 	.short	0x0018
        /*0014*/ 	.byte	0x00, 0xf0, 0x11, 0x00


	//----- nvinfo : EIATTR_KPARAM_INFO
	.align		4
.L_11:
        /*0018*/ 	.byte	0x04, 0x17
        /*001a*/ 	.short	(.L_13 - .L_12)
.L_12:
        /*001c*/ 	.word	0x00000000
        /*0020*/ 	.short	0x0002
        /*0022*/ 	.short	0x0010
        /*0024*/ 	.byte	0x00, 0xf4, 0x21, 0x00


	//----- nvinfo : EIATTR_KPARAM_INFO
	.align		4
.L_13:
        /*0028*/ 	.byte	0x04, 0x17
        /*002a*/ 	.short	(.L_15 - .L_14)
.L_14:
        /*002c*/ 	.word	0x00000000
        /*0030*/ 	.short	0x0001
        /*0032*/ 	.short	0x0008
        /*0034*/ 	.byte	0x00, 0xf4, 0x21, 0x00


	//----- nvinfo : EIATTR_KPARAM_INFO
	.align		4
.L_15:
        /*0038*/ 	.byte	0x04, 0x17
        /*003a*/ 	.short	(.L_17 - .L_16)
.L_16:
        /*003c*/ 	.word	0x00000000
        /*0040*/ 	.short	0x0000
        /*0042*/ 	.short	0x0000
        /*0044*/ 	.byte	0x00, 0xf4, 0x21, 0x00


	//----- nvinfo : EIATTR_SPARSE_MMA_MASK
	.align		4
.L_17:
        /*0048*/ 	.byte	0x03, 0x50
        /*004a*/ 	.short	0x0000


	//----- nvinfo : EIATTR_MAXREG_COUNT
	.align		4
        /*004c*/ 	.byte	0x03, 0x1b
        /*004e*/ 	.short	0x00ff


	//----- nvinfo : EIATTR_EXIT_INSTR_OFFSETS
	.align		4
        /*0050*/ 	.byte	0x04, 0x1c
        /*0052*/ 	.short	(.L_19 - .L_18)


	//   ....[0]....
.L_18:
        /*0054*/ 	.word	0x000002f0


	//----- nvinfo : EIATTR_REQNTID
	.align		4
.L_19:
        /*0058*/ 	.byte	0x04, 0x10
        /*005a*/ 	.short	(.L_21 - .L_20)
.L_20:
        /*005c*/ 	.word	0x00000080
        /*0060*/ 	.word	0x00000001
        /*0064*/ 	.word	0x00000001


	//----- nvinfo : EIATTR_CBANK_PARAM_SIZE
	.align		4
.L_21:
        /*0068*/ 	.byte	0x03, 0x19
        /*006a*/ 	.short	0x001c


	//----- nvinfo : EIATTR_PARAM_CBANK
	.align		4
        /*006c*/ 	.byte	0x04, 0x0a
        /*006e*/ 	.short	(.L_23 - .L_22)
	.align		4
.L_22:
        /*0070*/ 	.word	index@(.nv.constant0.triton_poi_fused_cat_7)
        /*0074*/ 	.short	0x0210
        /*0076*/ 	.short	0x001c


	//----- nvinfo : EIATTR_SW_WAR
	.align		4
.L_23:
        /*0078*/ 	.byte	0x04, 0x36
        /*007a*/ 	.short	(.L_25 - .L_24)
.L_24:
        /*007c*/ 	.word	0x00000008
.L_25:


//--------------------- .nv.callgraph             --------------------------
	.section	.nv.callgraph,"",@"SHT_CUDA_CALLGRAPH"
	.align	4
	.sectionentsize	8
	.align		4
        /*0000*/ 	.word	0x00000000
	.align		4
        /*0004*/ 	.word	0xffffffff
	.align		4
        /*0008*/ 	.word	0x00000000
	.align		4
        /*000c*/ 	.word	0xfffffffe
	.align		4
        /*0010*/ 	.word	0x00000000
	.align		4
        /*0014*/ 	.word	0xfffffffd
	.align		4
        /*0018*/ 	.word	0x00000000
	.align		4
        /*001c*/ 	.word	0xfffffffc


//--------------------- .text.triton_poi_fused_cat_7 --------------------------
	.section	.text.triton_poi_fused_cat_7,"ax",@progbits
	.align	128
        .global         triton_poi_fused_cat_7
        .type           triton_poi_fused_cat_7,@function
        .size           triton_poi_fused_cat_7,(.L_x_1 - triton_poi_fused_cat_7)
        .other          triton_poi_fused_cat_7,@"STO_CUDA_ENTRY STV_DEFAULT"
triton_poi_fused_cat_7:
.text.triton_poi_fused_cat_7:
[----:B------:R-:W-:Y:S01]  /*0000*/  LDC R1, c[0x0][0x28] ;  /* 0x00000a00ff017b82 */ /* 0x000fe20000000800 */
[----:B------:R-:W1:Y:S01]  /*0010*/  S2R R0, SR_TID.X ;  /* 0x0000000000007919 */ /* 0x000e620000002100 */
[----:B------:R-:W-:Y:S01]  /*0020*/  ULDC.64 UR4, c[0x0][0x218] ;  /* 0x0000860000047ab9 */ /* 0x000fe20000000a00 */
[----:B------:R-:W2:Y:S01]  /*0030*/  S2R R3, SR_CTAID.X ;  /* 0x0000000000037919 */ /* 0x000ea20000002500 */
[----:B-1----:R-:W-:-:S05]  /*0040*/  LOP3.LUT R0, R0, 0x7f, RZ, 0xc0, !PT ;  /* 0x0000007f00007812 */ /* 0x002fca00078ec0ff */
[----:B--2---:R-:W-:-:S04]  /*0050*/  IMAD R0, R3, 0x80, R0 ;  /* 0x0000008003007824 */ /* 0x004fc800078e0200 */
[----:B------:R-:W-:Y:S01]  /*0060*/  IMAD.HI R8, R0, 0x2aaaaaab, RZ ;  /* 0x2aaaaaab00087827 */ /* 0x000fe200078e02ff */
[----:B------:R-:W-:-:S04]  /*0070*/  SHF.R.S32.HI R3, RZ, 0x1f, R0 ;  /* 0x0000001fff037819 */ /* 0x000fc80000011400 */
[----:B------:R-:W-:Y:S02]  /*0080*/  LEA.HI R4, R3, R0, RZ, 0x6 ;  /* 0x0000000003047211 */ /* 0x000fe400078f30ff */
[----:B------:R-:W1:Y:S01]  /*0090*/  LDC.64 R2, c[0x0][0x210] ;  /* 0x00008400ff027b82 */ /* 0x000e620000000a00 */
[----:B------:R-:W-:Y:S02]  /*00a0*/  SHF.R.U32.HI R9, RZ, 0x1f, R8 ;  /* 0x0000001fff097819 */ /* 0x000fe40000011608 */
[----:B------:R-:W-:Y:S02]  /*00b0*/  SHF.R.S32.HI R5, RZ, 0x6, R4 ;  /* 0x00000006ff057819 */ /* 0x000fe40000011404 */
[----:B------:R-:W-:-:S03]  /*00c0*/  LEA.HI.SX32 R9, R8, R9, 0x16 ;  /* 0x0000000908097211 */ /* 0x000fc600078fb2ff */
[----:B------:R-:W-:-:S05]  /*00d0*/  IMAD.HI R6, R5, 0x2aaaaaab, RZ ;  /* 0x2aaaaaab05067827 */ /* 0x000fca00078e02ff */
[----:B------:R-:W-:-:S04]  /*00e0*/  SHF.R.U32.HI R7, RZ, 0x1f, R6 ;  /* 0x0000001fff077819 */ /* 0x000fc80000011606 */
[----:B------:R-:W-:Y:S02]  /*00f0*/  LEA.HI R6, R6, R7, RZ, 0x1c ;  /* 0x0000000706067211 */ /* 0x000fe400078fe0ff */
[----:B------:R-:W-:Y:S01]  /*0100*/  LOP3.LUT R7, R4, 0xffffffc0, RZ, 0xc0, !PT ;  /* 0xffffffc004077812 */ /* 0x000fe200078ec0ff */
[C---:B------:R-:W-:Y:S02]  /*0110*/  IMAD R4, R9.reuse, 0xc00, RZ ;  /* 0x00000c0009047824 */ /* 0x040fe400078e02ff */
[----:B------:R-:W-:Y:S02]  /*0120*/  IMAD R6, R6, -0x60, R5 ;  /* 0xffffffa006067824 */ /* 0x000fe400078e0205 */
[----:B------:R-:W-:Y:S01]  /*0130*/  IMAD.IADD R7, R0, 0x1, -R7 ;  /* 0x0000000100077824 */ /* 0x000fe200078e0a07 */
[----:B------:R-:W-:Y:S01]  /*0140*/  SHF.R.S32.HI R8, RZ, 0x1f, R4 ;  /* 0x0000001fff087819 */ /* 0x000fe20000011404 */
[C---:B------:R-:W-:Y:S01]  /*0150*/  IMAD.SHL.U32 R5, R6.reuse, 0x40, RZ ;  /* 0x0000004006057824 */ /* 0x040fe200078e00ff */
[----:B------:R-:W-:Y:S01]  /*0160*/  ISETP.GE.AND P0, PT, R6, 0x30, PT ;  /* 0x000000300600780c */ /* 0x000fe20003f06270 */
[----:B------:R-:W-:Y:S01]  /*0170*/  IMAD R9, R9, -0x1800, R0 ;  /* 0xffffe80009097824 */ /* 0x000fe200078e0200 */
[----:B------:R-:W-:-:S02]  /*0180*/  SHF.R.S32.HI R10, RZ, 0x1f, R7 ;  /* 0x0000001fff0a7819 */ /* 0x000fc40000011407 */
[--C-:B------:R-:W-:Y:S01]  /*0190*/  IADD3 R7, P2, P3, R5, R7, R4.reuse ;  /* 0x0000000705077210 */ /* 0x100fe20007b5e004 */
[----:B------:R-:W-:Y:S01]  /*01a0*/  IMAD.IADD R9, R9, 0x1, R4 ;  /* 0x0000000109097824 */ /* 0x000fe200078e0204 */
[----:B------:R-:W-:Y:S02]  /*01b0*/  SHF.R.S32.HI R5, RZ, 0x1f, R5 ;  /* 0x0000001fff057819 */ /* 0x000fe40000011405 */
[----:B------:R-:W-:Y:S01]  /*01c0*/  ISETP.GT.AND P1, PT, R6, 0x2f, PT ;  /* 0x0000002f0600780c */ /* 0x000fe20003f24270 */
[----:B-1----:R-:W-:Y:S01]  /*01d0*/  IMAD.WIDE R2, R9, 0x4, R2 ;  /* 0x0000000409027825 */ /* 0x002fe200078e0202 */
[----:B------:R-:W-:Y:S02]  /*01e0*/  IADD3.X R10, R5, R10, R8, P2, P3 ;  /* 0x0000000a050a7210 */ /* 0x000fe400017e6408 */
[----:B------:R-:W-:Y:S02]  /*01f0*/  CS2R R8, SRZ ;  /* 0x0000000000087805 */ /* 0x000fe4000001ff00 */
[C---:B------:R-:W-:Y:S01]  /*0200*/  LEA R6, P2, R7.reuse, UR4, 0x2 ;  /* 0x0000000407067c11 */ /* 0x040fe2000f8410ff */
[----:B------:R-:W1:Y:S03]  /*0210*/  LDC.64 R4, c[0x0][0x220] ;  /* 0x00008800ff047b82 */ /* 0x000e660000000a00 */
[----:B------:R-:W-:Y:S01]  /*0220*/  LEA.HI.X R7, R7, UR5, R10, 0x2, P2 ;  /* 0x0000000507077c11 */ /* 0x000fe200090f140a */
[----:B------:R-:W-:-:S02]  /*0230*/  ULDC.64 UR4, c[0x0][0x208] ;  /* 0x0000820000047ab9 */ /* 0x000fc40000000a00 */
[----:B------:R-:W2:Y:S04]  /*0240*/  @!P0 LDG.E R8, desc[UR4][R2.64] ;  /* 0x0000000402088981 */ /* 0x000ea8000c1e1900 */
[----:B------:R-:W3:Y:S01]  /*0250*/  @P1 LDG.E R9, desc[UR4][R6.64+-0x3000] ;  /* 0xffd0000406091981 */ /* 0x000ee2000c1e1900 */
[----:B-1----:R-:W-:Y:S01]  /*0260*/  IMAD.WIDE R4, R0, 0x4, R4 ;  /* 0x0000000400047825 */ /* 0x002fe200078e0204 */
[----:B--2---:R-:W-:Y:S02]  /*0270*/  SEL R8, R8, RZ, !P0 ;  /* 0x000000ff08087207 */ /* 0x004fe40004000000 */
[----:B---3--:R-:W-:Y:S02]  /*0280*/  SEL R9, R9, RZ, P1 ;  /* 0x000000ff09097207 */ /* 0x008fe40000800000 */
[----:B------:R-:W-:-:S02]  /*0290*/  FSETP.GT.AND P1, PT, R8, RZ, PT ;  /* 0x000000ff0800720b */ /* 0x000fc40003f24000 */
[----:B------:R-:W-:-:S11]  /*02a0*/  FSETP.GT.AND P2, PT, R9, RZ, PT ;  /* 0x000000ff0900720b */ /* 0x000fd60003f44000 */
[----:B------:R-:W-:Y:S02]  /*02b0*/  @!P1 FMUL R8, R8, 0.20000000298023223877 ;  /* 0x3e4ccccd08089820 */ /* 0x000fe40000400000 */
[----:B------:R-:W-:-:S05]  /*02c0*/  @!P2 FMUL R9, R9, 0.20000000298023223877 ;  /* 0x3e4ccccd0909a820 */ /* 0x000fca0000400000 */
[----:B------:R-:W-:-:S05]  /*02d0*/  FSEL R9, R8, R9, !P0 ;  /* 0x0000000908097208 */ /* 0x000fca0004000000 */
[----:B------:R-:W-:Y:S01]  /*02e0*/  STG.E desc[UR4][R4.64], R9 ;  /* 0x0000000904007986 */ /* 0x000fe2000c101904 */
[----:B------:R-:W-:Y:S05]  /*02f0*/  EXIT ;  /* 0x000000000000794d */ /* 0x000fea0003800000 */
.L_x_0:
[----:B------:R-:W-:-:S00]  /*0300*/  BRA `(.L_x_0) ;  /* 0xfffffffc00fc7947 */ /* 0x000fc0000383ffff */
[----:B------:R-:W-:-:S00]  /*0310*/  NOP ;  /* 0x0000000000007918 */ /* 0x000fc00000000000 */
        /* <DEDUP_REMOVED lines=14> */
.L_x_1:


//--------------------- .nv.constant0.triton_poi_fused_cat_7 --------------------------
	.section	.nv.constant0.triton_poi_fused_cat_7,"a",@progbits
	.sectionflags	@""
	.align	4
.nv.constant0.triton_poi_fused_cat_7:
	.zero		556
